	.headerflags	@"EF_CUDA_TEXMODE_UNIFIED EF_CUDA_64BIT_ADDRESS EF_CUDA_ACCELERATORS EF_CUDA_SM90 EF_CUDA_VIRTUAL_SM(EF_CUDA_SM90)"
	.elftype	@"ET_EXEC"


//--------------------- .nv.info                  --------------------------
	.section	.nv.info,"",@"SHT_CUDA_INFO"
	.align	4


	//----- nvinfo : EIATTR_REGCOUNT
	.align		4
        /*0000*/ 	.byte	0x04, 0x2f
        /*0002*/ 	.short	(.L_1 - .L_0)
	.align		4
.L_0:
        /*0004*/ 	.word	index@(triton_poi_fused__unsafe_index_add_mul_sub_44)
        /*0008*/ 	.word	0x00000020


	//----- nvinfo : EIATTR_MIN_STACK_SIZE
	.align		4
.L_1:
        /*000c*/ 	.byte	0x04, 0x12
        /*000e*/ 	.short	(.L_3 - .L_2)
	.align		4
.L_2:
        /*0010*/ 	.word	index@(triton_poi_fused__unsafe_index_add_mul_sub_44)
        /*0014*/ 	.word	0x00000000


	//----- nvinfo : EIATTR_FRAME_SIZE
	.align		4
.L_3:
        /*0018*/ 	.byte	0x04, 0x11
        /*001a*/ 	.short	(.L_5 - .L_4)
	.align		4
.L_4:
        /*001c*/ 	.word	index@(triton_poi_fused__unsafe_index_add_mul_sub_44)
        /*0020*/ 	.word	0x00000000


	//----- nvinfo : EIATTR_MIN_STACK_SIZE
	.align		4
.L_5:
        /*0024*/ 	.byte	0x04, 0x12
        /*0026*/ 	.short	(.L_7 - .L_6)
	.align		4
.L_6:
        /*0028*/ 	.word	index@(triton_poi_fused__unsafe_index_add_mul_sub_44)
        /*002c*/ 	.word	0x00000000
.L_7:


//--------------------- .nv.info.triton_poi_fused__unsafe_index_add_mul_sub_44 --------------------------
	.section	.nv.info.triton_poi_fused__unsafe_index_add_mul_sub_44,"",@"SHT_CUDA_INFO"
	.sectionflags	@""
	.align	4


	//----- nvinfo : EIATTR_CUDA_API_VERSION
	.align		4
        /*0000*/ 	.byte	0x04, 0x37
        /*0002*/ 	.short	(.L_9 - .L_8)
.L_8:
        /*0004*/ 	.word	0x0000007c


	//----- nvinfo : EIATTR_KPARAM_INFO
	.align		4
.L_9:
        /*0008*/ 	.byte	0x04, 0x17
        /*000a*/ 	.short	(.L_11 - .L_10)
.L_10:
        /*000c*/ 	.word	0x00000000
        /*0010*/ 	.short	0x0008
        /*0012*/ 	.short	0x0040
        /*0014*/ 	.byte	0x00, 0xf0, 0x11, 0x00


	//----- nvinfo : EIATTR_KPARAM_INFO
	.align		4
.L_11:
        /*0018*/ 	.byte	0x04, 0x17
        /*001a*/ 	.short	(.L_13 - .L_12)
.L_12:
        /*001c*/ 	.word	0x00000000
        /*0020*/ 	.short	0x0007
        /*0022*/ 	.short	0x0038
        /*0024*/ 	.byte	0x00, 0xf4, 0x21, 0x00


	//----- nvinfo : EIATTR_KPARAM_INFO
	.align		4
.L_13:
        /*0028*/ 	.byte	0x04, 0x17
        /*002a*/ 	.short	(.L_15 - .L_14)
.L_14:
        /*002c*/ 	.word	0x00000000
        /*0030*/ 	.short	0x0006
        /*0032*/ 	.short	0x0030
        /*0034*/ 	.byte	0x00, 0xf4, 0x21, 0x00


	//----- nvinfo : EIATTR_KPARAM_INFO
	.align		4
.L_15:
        /*0038*/ 	.byte	0x04, 0x17
        /*003a*/ 	.short	(.L_17 - .L_16)
.L_16:
        /*003c*/ 	.word	0x00000000
        /*0040*/ 	.short	0x0005
        /*0042*/ 	.short	0x0028
        /*0044*/ 	.byte	0x00, 0xf4, 0x21, 0x00


	//----- nvinfo : EIATTR_KPARAM_INFO
	.align		4
.L_17:
        /*0048*/ 	.byte	0x04, 0x17
        /*004a*/ 	.short	(.L_19 - .L_18)
.L_18:
        /*004c*/ 	.word	0x00000000
        /*0050*/ 	.short	0x0004
        /*0052*/ 	.short	0x0020
        /*0054*/ 	.byte	0x00, 0xf4, 0x21, 0x00


	//----- nvinfo : EIATTR_KPARAM_INFO
	.align		4
.L_19:
        /*0058*/ 	.byte	0x04, 0x17
        /*005a*/ 	.short	(.L_21 - .L_20)
.L_20:
        /*005c*/ 	.word	0x00000000
        /*0060*/ 	.short	0x0003
        /*0062*/ 	.short	0x0018
        /*0064*/ 	.byte	0x00, 0xf4, 0x21, 0x00


	//----- nvinfo : EIATTR_KPARAM_INFO
	.align		4
.L_21:
        /*0068*/ 	.byte	0x04, 0x17
        /*006a*/ 	.short	(.L_23 - .L_22)
.L_22:
        /*006c*/ 	.word	0x00000000
        /*0070*/ 	.short	0x0002
        /*0072*/ 	.short	0x0010
        /*0074*/ 	.byte	0x00, 0xf4, 0x21, 0x00


	//----- nvinfo : EIATTR_KPARAM_INFO
	.align		4
.L_23:
        /*0078*/ 	.byte	0x04, 0x17
        /*007a*/ 	.short	(.L_25 - .L_24)
.L_24:
        /*007c*/ 	.word	0x00000000
        /*0080*/ 	.short	0x0001
        /*0082*/ 	.short	0x0008
        /*0084*/ 	.byte	0x00, 0xf4, 0x21, 0x00


	//----- nvinfo : EIATTR_KPARAM_INFO
	.align		4
.L_25:
        /*0088*/ 	.byte	0x04, 0x17
        /*008a*/ 	.short	(.L_27 - .L_26)
.L_26:
        /*008c*/ 	.word	0x00000000
        /*0090*/ 	.short	0x0000
        /*0092*/ 	.short	0x0000
        /*0094*/ 	.byte	0x00, 0xf4, 0x21, 0x00


	//----- nvinfo : EIATTR_SPARSE_MMA_MASK
	.align		4
.L_27:
        /*0098*/ 	.byte	0x03, 0x50
        /*009a*/ 	.short	0x0000


	//----- nvinfo : EIATTR_MAXREG_COUNT
	.align		4
        /*009c*/ 	.byte	0x03, 0x1b
        /*009e*/ 	.short	0x00ff


	//----- nvinfo : EIATTR_EXIT_INSTR_OFFSETS
	.align		4
        /*00a0*/ 	.byte	0x04, 0x1c
        /*00a2*/ 	.short	(.L_29 - .L_28)


	//   ....[0]....
.L_28:
        /*00a4*/ 	.word	0x00000c60


	//----- nvinfo : EIATTR_REQNTID
	.align		4
.L_29:
        /*00a8*/ 	.byte	0x04, 0x10
        /*00aa*/ 	.short	(.L_31 - .L_30)
.L_30:
        /*00ac*/ 	.word	0x00000080
        /*00b0*/ 	.word	0x00000001
        /*00b4*/ 	.word	0x00000001


	//----- nvinfo : EIATTR_CBANK_PARAM_SIZE
	.align		4
.L_31:
        /*00b8*/ 	.byte	0x03, 0x19
        /*00ba*/ 	.short	0x0044


	//----- nvinfo : EIATTR_PARAM_CBANK
	.align		4
        /*00bc*/ 	.byte	0x04, 0x0a
        /*00be*/ 	.short	(.L_33 - .L_32)
	.align		4
.L_32:
        /*00c0*/ 	.word	index@(.nv.constant0.triton_poi_fused__unsafe_index_add_mul_sub_44)
        /*00c4*/ 	.short	0x0210
        /*00c6*/ 	.short	0x0044


	//----- nvinfo : EIATTR_SW_WAR
	.align		4
.L_33:
        /*00c8*/ 	.byte	0x04, 0x36
        /*00ca*/ 	.short	(.L_35 - .L_34)
.L_34:
        /*00cc*/ 	.word	0x00000008
.L_35:


//--------------------- .nv.callgraph             --------------------------
	.section	.nv.callgraph,"",@"SHT_CUDA_CALLGRAPH"
	.align	4
	.sectionentsize	8
	.align		4
        /*0000*/ 	.word	0x00000000
	.align		4
        /*0004*/ 	.word	0xffffffff
	.align		4
        /*0008*/ 	.word	0x00000000
	.align		4
        /*000c*/ 	.word	0xfffffffe
	.align		4
        /*0010*/ 	.word	0x00000000
	.align		4
        /*0014*/ 	.word	0xfffffffd
	.align		4
        /*0018*/ 	.word	0x00000000
	.align		4
        /*001c*/ 	.word	0xfffffffc


//--------------------- .text.triton_poi_fused__unsafe_index_add_mul_sub_44 --------------------------
	.section	.text.triton_poi_fused__unsafe_index_add_mul_sub_44,"ax",@progbits
	.align	128
        .global         triton_poi_fused__unsafe_index_add_mul_sub_44
        .type           triton_poi_fused__unsafe_index_add_mul_sub_44,@function
        .size           triton_poi_fused__unsafe_index_add_mul_sub_44,(.L_x_1 - triton_poi_fused__unsafe_index_add_mul_sub_44)
        .other          triton_poi_fused__unsafe_index_add_mul_sub_44,@"STO_CUDA_ENTRY STV_DEFAULT"
triton_poi_fused__unsafe_index_add_mul_sub_44:
.text.triton_poi_fused__unsafe_index_add_mul_sub_44:
[----:B------:R-:W-:Y:S01]  /*0000*/  LDC R1, c[0x0][0x28] ;  /* 0x00000a00ff017b82 */ /* 0x000fe20000000800 */
[----:B------:R-:W1:Y:S07]  /*0010*/  S2R R0, SR_TID.X ;  /* 0x0000000000007919 */ /* 0x000e6e0000002100 */
[----:B------:R-:W2:Y:S01]  /*0020*/  LDC.64 R16, c[0x0][0x218] ;  /* 0x00008600ff107b82 */ /* 0x000ea20000000a00 */
[----:B------:R-:W-:Y:S01]  /*0030*/  ULDC.64 UR4, c[0x0][0x208] ;  /* 0x0000820000047ab9 */ /* 0x000fe20000000a00 */
[----:B------:R-:W-:Y:S01]  /*0040*/  ULDC.64 UR6, c[0x0][0x228] ;  /* 0x00008a0000067ab9 */ /* 0x000fe20000000a00 */
[----:B------:R-:W3:Y:S05]  /*0050*/  S2R R6, SR_CTAID.X ;  /* 0x0000000000067919 */ /* 0x000eea0000002500 */
[----:B------:R-:W4:Y:S08]  /*0060*/  LDC.64 R20, c[0x0][0x220] ;  /* 0x00008800ff147b82 */ /* 0x000f300000000a00 */
[----:B------:R-:W5:Y:S01]  /*0070*/  LDC.64 R26, c[0x0][0x230] ;  /* 0x00008c00ff1a7b82 */ /* 0x000f620000000a00 */
[----:B-1----:R-:W-:-:S05]  /*0080*/  IMAD.SHL.U32 R0, R0, 0x4, RZ ;  /* 0x0000000400007824 */ /* 0x002fca00078e00ff */
[----:B------:R-:W-:-:S05]  /*0090*/  LOP3.LUT R3, R0, 0x1fc, RZ, 0xc0, !PT ;  /* 0x000001fc00037812 */ /* 0x000fca00078ec0ff */
[----:B---3--:R-:W-:-:S05]  /*00a0*/  IMAD R0, R6, 0x200, R3 ;  /* 0x0000020006007824 */ /* 0x008fca00078e0203 */
[----:B------:R-:W-:-:S04]  /*00b0*/  SHF.R.S32.HI R3, RZ, 0x1f, R0 ;  /* 0x0000001fff037819 */ /* 0x000fc80000011400 */
[----:B------:R-:W-:Y:S02]  /*00c0*/  LEA.HI R4, R3, R0, RZ, 0x4 ;  /* 0x0000000003047211 */ /* 0x000fe400078f20ff */
[----:B------:R-:W1:Y:S02]  /*00d0*/  LDC.64 R2, c[0x0][0x240] ;  /* 0x00009000ff027b82 */ /* 0x000e640000000a00 */
[----:B------:R-:W-:Y:S02]  /*00e0*/  SHF.R.S32.HI R24, RZ, 0x4, R4 ;  /* 0x00000004ff187819 */ /* 0x000fe40000011404 */
[----:B------:R-:W-:Y:S02]  /*00f0*/  LOP3.LUT R19, R4, 0xfffffff0, RZ, 0xc0, !PT ;  /* 0xfffffff004137812 */ /* 0x000fe400078ec0ff */
[----:B------:R-:W-:-:S04]  /*0100*/  LEA.HI R5, R24, R24, RZ, 0x4 ;  /* 0x0000001818057211 */ /* 0x000fc800078f20ff */
[----:B------:R-:W-:-:S05]  /*0110*/  LOP3.LUT R5, R5, 0xfffffff0, RZ, 0xc0, !PT ;  /* 0xfffffff005057812 */ /* 0x000fca00078ec0ff */
[----:B------:R-:W-:-:S04]  /*0120*/  IMAD.IADD R24, R24, 0x1, -R5 ;  /* 0x0000000118187824 */ /* 0x000fc800078e0a05 */
[----:B--2---:R-:W-:-:S04]  /*0130*/  IMAD.WIDE R16, R24, 0x8, R16 ;  /* 0x0000000818107825 */ /* 0x004fc800078e0210 */
[----:B-1----:R-:W-:Y:S01]  /*0140*/  IMAD.WIDE R2, R24, 0x8, R2 ;  /* 0x0000000818027825 */ /* 0x002fe200078e0202 */
[----:B------:R-:W2:Y:S03]  /*0150*/  LDG.E.EL.64 R4, desc[UR4][R16.64] ;  /* 0x0000000410047981 */ /* 0x000ea6000c2e1b00 */
[----:B------:R-:W-:Y:S02]  /*0160*/  IMAD.IADD R19, R0, 0x1, -R19 ;  /* 0x0000000100137824 */ /* 0x000fe400078e0a13 */
[----:B------:R-:W3:Y:S02]  /*0170*/  LDG.E.EL.64 R2, desc[UR4][R2.64] ;  /* 0x0000000402027981 */ /* 0x000ee4000c2e1b00 */
[----:B----4-:R-:W-:-:S06]  /*0180*/  IMAD.WIDE R12, R19, 0x8, R20 ;  /* 0x00000008130c7825 */ /* 0x010fcc00078e0214 */
[----:B------:R-:W4:Y:S01]  /*0190*/  LDG.E.EL.128 R12, desc[UR4][R12.64] ;  /* 0x000000040c0c7981 */ /* 0x000f22000c2e1d00 */
[----:B-----5:R-:W-:-:S06]  /*01a0*/  IMAD.WIDE R8, R19, 0x8, R26 ;  /* 0x0000000813087825 */ /* 0x020fcc00078e021a */
[----:B------:R-:W5:Y:S01]  /*01b0*/  LDG.E.EL.128 R8, desc[UR4][R8.64] ;  /* 0x0000000408087981 */ /* 0x000f62000c2e1d00 */
[----:B------:R-:W-:-:S04]  /*01c0*/  SHF.R.S32.HI R25, RZ, 0x16, R6 ;  /* 0x00000016ff197819 */ /* 0x000fc80000011406 */
[----:B------:R-:W-:Y:S02]  /*01d0*/  SGXT R25, R25, 0x1 ;  /* 0x000000011919781a */ /* 0x000fe40000000200 */
[----:B--2---:R-:W-:-:S04]  /*01e0*/  SHF.R.U32.HI R7, RZ, 0x1c, R5 ;  /* 0x0000001cff077819 */ /* 0x004fc80000011605 */
[----:B------:R-:W-:Y:S02]  /*01f0*/  LOP3.LUT R7, R7, 0x8, RZ, 0xc0, !PT ;  /* 0x0000000807077812 */ /* 0x000fe400078ec0ff */
[----:B---3--:R-:W-:Y:S02]  /*0200*/  SHF.R.U32.HI R17, RZ, 0x1c, R3 ;  /* 0x0000001cff117819 */ /* 0x008fe40000011603 */
[----:B------:R-:W-:Y:S02]  /*0210*/  IADD3 R4, P0, R4, R7, RZ ;  /* 0x0000000704047210 */ /* 0x000fe40007f1e0ff */
[----:B------:R-:W-:Y:S02]  /*0220*/  LOP3.LUT R17, R17, 0x8, RZ, 0xc0, !PT ;  /* 0x0000000811117812 */ /* 0x000fe400078ec0ff */
[----:B----4-:R-:W-:Y:S01]  /*0230*/  SHF.R.U32.HI R28, RZ, 0x1a, R13 ;  /* 0x0000001aff1c7819 */ /* 0x010fe2000001160d */
[----:B------:R-:W-:Y:S01]  /*0240*/  IMAD.X R5, RZ, RZ, R5, P0 ;  /* 0x000000ffff057224 */ /* 0x000fe200000e0605 */
[----:B------:R-:W-:-:S02]  /*0250*/  IADD3 R17, P1, R2, R17, RZ ;  /* 0x0000001102117210 */ /* 0x000fc40007f3e0ff */
[----:B------:R-:W-:Y:S02]  /*0260*/  LEA R7, P0, R12, UR6, 0x2 ;  /* 0x000000060c077c11 */ /* 0x000fe4000f8010ff */
[----:B------:R-:W-:Y:S01]  /*0270*/  LOP3.LUT R28, R28, 0x20, RZ, 0xc0, !PT ;  /* 0x000000201c1c7812 */ /* 0x000fe200078ec0ff */
[----:B------:R-:W-:Y:S01]  /*0280*/  IMAD.X R16, RZ, RZ, R3, P1 ;  /* 0x000000ffff107224 */ /* 0x000fe200008e0603 */
[----:B------:R-:W-:Y:S01]  /*0290*/  LEA.HI.X R12, R12, UR7, R13, 0x2, P0 ;  /* 0x000000070c0c7c11 */ /* 0x000fe200080f140d */
[C---:B------:R-:W-:Y:S01]  /*02a0*/  IMAD.SHL.U32 R3, R4.reuse, 0x20, RZ ;  /* 0x0000002004037824 */ /* 0x040fe200078e00ff */
[----:B------:R-:W-:Y:S02]  /*02b0*/  IADD3 R28, P0, R28, R7, RZ ;  /* 0x000000071c1c7210 */ /* 0x000fe40007f1e0ff */
[----:B------:R-:W-:Y:S02]  /*02c0*/  SHF.L.U64.HI R2, R4, 0x5, R5 ;  /* 0x0000000504027819 */ /* 0x000fe40000010205 */
[----:B-----5:R-:W-:-:S02]  /*02d0*/  SHF.R.U32.HI R4, RZ, 0x1a, R9 ;  /* 0x0000001aff047819 */ /* 0x020fc40000011609 */
[----:B------:R-:W-:Y:S02]  /*02e0*/  LEA.HI R7, R25, R0, RZ, 0x8 ;  /* 0x0000000019077211 */ /* 0x000fe400078f40ff */
[----:B------:R-:W-:Y:S02]  /*02f0*/  IADD3.X R12, RZ, R12, RZ, P0, !PT ;  /* 0x0000000cff0c7210 */ /* 0x000fe400007fe4ff */
[----:B------:R-:W-:Y:S02]  /*0300*/  IADD3 R6, P0, R3, R28, RZ ;  /* 0x0000001c03067210 */ /* 0x000fe40007f1e0ff */
[----:B------:R-:W-:Y:S02]  /*0310*/  LOP3.LUT R4, R4, 0x20, RZ, 0xc0, !PT ;  /* 0x0000002004047812 */ /* 0x000fe400078ec0ff */
[----:B------:R-:W-:Y:S02]  /*0320*/  LEA R13, P1, R8, UR6, 0x2 ;  /* 0x00000006080d7c11 */ /* 0x000fe4000f8210ff */
[----:B------:R-:W-:Y:S01]  /*0330*/  SHF.R.S32.HI R18, RZ, 0x8, R7 ;  /* 0x00000008ff127819 */ /* 0x000fe20000011407 */
[----:B------:R-:W-:Y:S01]  /*0340*/  IMAD.X R7, R2, 0x1, R12, P0 ;  /* 0x0000000102077824 */ /* 0x000fe200000e060c */
[----:B------:R-:W-:-:S02]  /*0350*/  IADD3 R13, P0, R4, R13, RZ ;  /* 0x0000000d040d7210 */ /* 0x000fc40007f1e0ff */
[C---:B------:R-:W-:Y:S01]  /*0360*/  SHF.L.U64.HI R16, R17.reuse, 0x5, R16 ;  /* 0x0000000511107819 */ /* 0x040fe20000010210 */
[----:B------:R-:W-:Y:S01]  /*0370*/  IMAD.SHL.U32 R18, R18, 0x40, RZ ;  /* 0x0000004012127824 */ /* 0x000fe200078e00ff */
[----:B------:R-:W1:Y:S01]  /*0380*/  LDC.64 R4, c[0x0][0x238] ;  /* 0x00008e00ff047b82 */ /* 0x000e620000000a00 */
[----:B------:R-:W-:Y:S01]  /*0390*/  IMAD.SHL.U32 R17, R17, 0x20, RZ ;  /* 0x0000002011117824 */ /* 0x000fe200078e00ff */
[----:B------:R-:W-:Y:S01]  /*03a0*/  LEA.HI.X R22, R8, UR7, R9, 0x2, P1 ;  /* 0x0000000708167c11 */ /* 0x000fe200088f1409 */
[----:B------:R-:W-:-:S03]  /*03b0*/  IMAD.WIDE R6, R18, 0x4, R6 ;  /* 0x0000000412067825 */ /* 0x000fc600078e0206 */
[----:B------:R-:W-:Y:S02]  /*03c0*/  IADD3 R8, P1, R17, R28, RZ ;  /* 0x0000001c11087210 */ /* 0x000fe40007f3e0ff */
[----:B------:R2:W3:Y:S03]  /*03d0*/  LDG.E.EL R23, desc[UR4][R6.64] ;  /* 0x0000000406177981 */ /* 0x0004e6000c2e1900 */
[----:B------:R-:W-:Y:S02]  /*03e0*/  IMAD.X R9, R16, 0x1, R12, P1 ;  /* 0x0000000110097824 */ /* 0x000fe400008e060c */
[----:B--2---:R-:W-:Y:S01]  /*03f0*/  IMAD.X R7, RZ, RZ, R22, P0 ;  /* 0x000000ffff077224 */ /* 0x004fe200000e0616 */
[----:B------:R-:W-:Y:S02]  /*0400*/  IADD3 R12, P0, R13, R3, RZ ;  /* 0x000000030d0c7210 */ /* 0x000fe40007f1e0ff */
[----:B------:R-:W-:-:S02]  /*0410*/  IADD3 R6, P1, R17, R13, RZ ;  /* 0x0000000d11067210 */ /* 0x000fc40007f3e0ff */
[----:B------:R-:W-:-:S03]  /*0420*/  IADD3.X R13, R7, R2, RZ, P0, !PT ;  /* 0x00000002070d7210 */ /* 0x000fc600007fe4ff */
[----:B------:R-:W-:Y:S02]  /*0430*/  IMAD.X R7, R16, 0x1, R7, P1 ;  /* 0x0000000110077824 */ /* 0x000fe400008e0607 */
[----:B------:R-:W-:-:S04]  /*0440*/  IMAD.WIDE R8, R18, 0x4, R8 ;  /* 0x0000000412087825 */ /* 0x000fc800078e0208 */
[C---:B------:R-:W-:Y:S02]  /*0450*/  IMAD.WIDE R6, R18.reuse, 0x4, R6 ;  /* 0x0000000412067825 */ /* 0x040fe400078e0206 */
[----:B------:R2:W4:Y:S02]  /*0460*/  LDG.E.EL R9, desc[UR4][R8.64] ;  /* 0x0000000408097981 */ /* 0x000524000c2e1900 */
[----:B------:R-:W-:Y:S02]  /*0470*/  IMAD.WIDE R12, R18, 0x4, R12 ;  /* 0x00000004120c7825 */ /* 0x000fe400078e020c */
[----:B------:R-:W4:Y:S02]  /*0480*/  LDG.E.EL R22, desc[UR4][R6.64] ;  /* 0x0000000406167981 */ /* 0x000f24000c2e1900 */
[----:B-1----:R-:W-:Y:S02]  /*0490*/  IMAD.WIDE R4, R19, 0x4, R4 ;  /* 0x0000000413047825 */ /* 0x002fe400078e0204 */
[----:B------:R1:W3:Y:S04]  /*04a0*/  LDG.E.EL R19, desc[UR4][R12.64] ;  /* 0x000000040c137981 */ /* 0x0002e8000c2e1900 */
[----:B------:R-:W5:Y:S01]  /*04b0*/  LDG.E.EL.128 R4, desc[UR4][R4.64] ;  /* 0x0000000404047981 */ /* 0x000f62000c2e1d00 */
[----:B------:R-:W-:-:S05]  /*04c0*/  VIADD R28, R0, 0x2 ;  /* 0x00000002001c7836 */ /* 0x000fca0000000000 */
[----:B------:R-:W-:-:S04]  /*04d0*/  LEA.HI R25, R25, R28, RZ, 0x4 ;  /* 0x0000001c19197211 */ /* 0x000fc800078f20ff */
[----:B------:R-:W-:-:S05]  /*04e0*/  LOP3.LUT R25, R25, 0xfffffff0, RZ, 0xc0, !PT ;  /* 0xfffffff019197812 */ /* 0x000fca00078ec0ff */
[----:B--2---:R-:W-:-:S04]  /*04f0*/  IMAD.IADD R8, R28, 0x1, -R25 ;  /* 0x000000011c087824 */ /* 0x004fc800078e0a19 */
[----:B-1----:R-:W-:Y:S01]  /*0500*/  IMAD.WIDE R12, R8, 0x8, R20 ;  /* 0x00000008080c7825 */ /* 0x002fe200078e0214 */
[C---:B------:R-:W-:Y:S02]  /*0510*/  LEA R20, P0, R14.reuse, UR6, 0x2 ;  /* 0x000000060e147c11 */ /* 0x040fe4000f8010ff */
[--C-:B------:R-:W-:Y:S02]  /*0520*/  SHF.R.U32.HI R25, RZ, 0x1a, R15.reuse ;  /* 0x0000001aff197819 */ /* 0x100fe4000001160f */
[----:B------:R-:W-:Y:S02]  /*0530*/  LEA.HI.X R21, R14, UR7, R15, 0x2, P0 ;  /* 0x000000070e157c11 */ /* 0x000fe400080f140f */
[----:B------:R-:W2:Y:S01]  /*0540*/  LDG.E.EL.128 R12, desc[UR4][R12.64] ;  /* 0x000000040c0c7981 */ /* 0x000ea2000c2e1d00 */
[----:B------:R-:W-:-:S04]  /*0550*/  LOP3.LUT R25, R25, 0x20, RZ, 0xc0, !PT ;  /* 0x0000002019197812 */ /* 0x000fc800078ec0ff */
[----:B------:R-:W-:-:S05]  /*0560*/  IADD3 R25, P0, R25, R20, RZ ;  /* 0x0000001419197210 */ /* 0x000fca0007f1e0ff */
[----:B------:R-:W-:Y:S01]  /*0570*/  IMAD.X R21, RZ, RZ, R21, P0 ;  /* 0x000000ffff157224 */ /* 0x000fe200000e0615 */
[----:B------:R-:W-:-:S04]  /*0580*/  IADD3 R28, P1, R17, R25, RZ ;  /* 0x00000019111c7210 */ /* 0x000fc80007f3e0ff */
[----:B------:R-:W-:-:S03]  /*0590*/  IADD3.X R29, R16, R21, RZ, P1, !PT ;  /* 0x00000015101d7210 */ /* 0x000fc60000ffe4ff */
[----:B------:R-:W-:-:S04]  /*05a0*/  IMAD.WIDE R28, R18, 0x4, R28 ;  /* 0x00000004121c7825 */ /* 0x000fc800078e021c */
[----:B----4-:R-:W-:Y:S01]  /*05b0*/  FADD R20, -R9, R22 ;  /* 0x0000001609147221 */ /* 0x010fe20000000100 */
[----:B------:R-:W-:Y:S01]  /*05c0*/  IADD3 R22, P0, R25, R3, RZ ;  /* 0x0000000319167210 */ /* 0x000fe20007f1e0ff */
[----:B---3--:R-:W-:-:S04]  /*05d0*/  FADD R19, -R23, R19 ;  /* 0x0000001317137221 */ /* 0x008fc80000000100 */
[----:B-----5:R-:W-:Y:S01]  /*05e0*/  FFMA R19, R4, R19, R23 ;  /* 0x0000001304137223 */ /* 0x020fe20000000017 */
[----:B------:R-:W-:Y:S01]  /*05f0*/  IMAD.X R23, R21, 0x1, R2, P0 ;  /* 0x0000000115177824 */ /* 0x000fe200000e0602 */
[----:B------:R-:W-:Y:S01]  /*0600*/  LEA R25, P0, R10, UR6, 0x2 ;  /* 0x000000060a197c11 */ /* 0x000fe2000f8010ff */
[----:B------:R-:W-:-:S04]  /*0610*/  IMAD.WIDE R22, R18, 0x4, R22 ;  /* 0x0000000412167825 */ /* 0x000fc800078e0216 */
[----:B------:R-:W-:Y:S01]  /*0620*/  FFMA R20, R4, R20, R9 ;  /* 0x0000001404147223 */ /* 0x000fe20000000009 */
[--C-:B------:R-:W-:Y:S01]  /*0630*/  SHF.R.U32.HI R9, RZ, 0x1a, R11.reuse ;  /* 0x0000001aff097819 */ /* 0x100fe2000001160b */
[----:B------:R-:W3:Y:S04]  /*0640*/  LDG.E.EL R4, desc[UR4][R28.64] ;  /* 0x000000041c047981 */ /* 0x000ee8000c2e1900 */
[----:B------:R1:W4:Y:S02]  /*0650*/  LDG.E.EL R21, desc[UR4][R22.64] ;  /* 0x0000000416157981 */ /* 0x000324000c2e1900 */
[----:B-1----:R-:W-:Y:S02]  /*0660*/  LEA.HI.X R22, R10, UR7, R11, 0x2, P0 ;  /* 0x000000070a167c11 */ /* 0x002fe400080f140b */
[----:B------:R-:W1:Y:S01]  /*0670*/  LDC.64 R10, c[0x0][0x248] ;  /* 0x00009200ff0a7b82 */ /* 0x000e620000000a00 */
[----:B------:R-:W-:-:S04]  /*0680*/  LOP3.LUT R9, R9, 0x20, RZ, 0xc0, !PT ;  /* 0x0000002009097812 */ /* 0x000fc800078ec0ff */
[----:B------:R-:W-:Y:S01]  /*0690*/  IADD3 R23, P0, R9, R25, RZ ;  /* 0x0000001909177210 */ /* 0x000fe20007f1e0ff */
[----:B------:R-:W-:Y:S01]  /*06a0*/  IMAD.WIDE R8, R8, 0x8, R26 ;  /* 0x0000000808087825 */ /* 0x000fe200078e021a */
[----:B--2---:R-:W-:-:S03]  /*06b0*/  SHF.R.U32.HI R27, RZ, 0x1a, R13 ;  /* 0x0000001aff1b7819 */ /* 0x004fc6000001160d */
[----:B------:R-:W-:Y:S01]  /*06c0*/  IMAD.X R26, RZ, RZ, R22, P0 ;  /* 0x000000ffff1a7224 */ /* 0x000fe200000e0616 */
[----:B------:R-:W-:-:S05]  /*06d0*/  IADD3 R28, P0, R23, R3, RZ ;  /* 0x00000003171c7210 */ /* 0x000fca0007f1e0ff */
[----:B------:R-:W-:Y:S02]  /*06e0*/  IMAD.X R29, R26, 0x1, R2, P0 ;  /* 0x000000011a1d7824 */ /* 0x000fe400000e0602 */
[----:B-1----:R-:W-:Y:S01]  /*06f0*/  IMAD.WIDE R24, R24, 0x4, R10 ;  /* 0x0000000418187825 */ /* 0x002fe200078e020a */
[----:B------:R-:W-:Y:S02]  /*0700*/  LOP3.LUT R10, R27, 0x20, RZ, 0xc0, !PT ;  /* 0x000000201b0a7812 */ /* 0x000fe400078ec0ff */
[----:B------:R-:W-:Y:S01]  /*0710*/  LEA R11, P0, R12, UR6, 0x2 ;  /* 0x000000060c0b7c11 */ /* 0x000fe2000f8010ff */
[----:B------:R-:W-:Y:S02]  /*0720*/  IMAD.WIDE R28, R18, 0x4, R28 ;  /* 0x00000004121c7825 */ /* 0x000fe400078e021c */
[----:B------:R-:W2:Y:S01]  /*0730*/  LDG.E.EL R24, desc[UR4][R24.64] ;  /* 0x0000000418187981 */ /* 0x000ea2000c2e1900 */
[----:B------:R-:W-:Y:S02]  /*0740*/  LEA.HI.X R12, R12, UR7, R13, 0x2, P0 ;  /* 0x000000070c0c7c11 */ /* 0x000fe400080f140d */
[----:B------:R-:W-:Y:S01]  /*0750*/  IADD3 R13, P0, R10, R11, RZ ;  /* 0x0000000b0a0d7210 */ /* 0x000fe20007f1e0ff */
[----:B------:R1:W4:Y:S04]  /*0760*/  LDG.E.EL R22, desc[UR4][R28.64] ;  /* 0x000000041c167981 */ /* 0x000328000c2e1900 */
[----:B------:R-:W5:Y:S01]  /*0770*/  LDG.E.EL.128 R8, desc[UR4][R8.64] ;  /* 0x0000000408087981 */ /* 0x000f62000c2e1d00 */
[----:B-1----:R-:W-:Y:S01]  /*0780*/  IADD3 R28, P1, R17, R23, RZ ;  /* 0x00000017111c7210 */ /* 0x002fe20007f3e0ff */
[----:B------:R-:W-:Y:S01]  /*0790*/  IMAD.X R23, RZ, RZ, R12, P0 ;  /* 0x000000ffff177224 */ /* 0x000fe200000e060c */
[----:B------:R-:W-:-:S03]  /*07a0*/  IADD3 R12, P0, R13, R3, RZ ;  /* 0x000000030d0c7210 */ /* 0x000fc60007f1e0ff */
[----:B------:R-:W-:Y:S02]  /*07b0*/  IMAD.X R29, R16, 0x1, R26, P1 ;  /* 0x00000001101d7824 */ /* 0x000fe400008e061a */
[----:B------:R-:W-:Y:S01]  /*07c0*/  IMAD.WIDE R26, R18, 0x4, R28 ;  /* 0x00000004121a7825 */ /* 0x000fe200078e021c */
[----:B------:R-:W-:-:S03]  /*07d0*/  IADD3 R28, P1, R17, R13, RZ ;  /* 0x0000000d111c7210 */ /* 0x000fc60007f3e0ff */
[----:B------:R-:W-:Y:S02]  /*07e0*/  IMAD.X R13, R23, 0x1, R2, P0 ;  /* 0x00000001170d7824 */ /* 0x000fe400000e0602 */
[----:B------:R5:W3:Y:S01]  /*07f0*/  LDG.E.EL R26, desc[UR4][R26.64] ;  /* 0x000000041a1a7981 */ /* 0x000ae2000c2e1900 */
[----:B------:R-:W-:-:S05]  /*0800*/  IMAD.WIDE R12, R18, 0x4, R12 ;  /* 0x00000004120c7825 */ /* 0x000fca00078e020c */
[----:B------:R1:W2:Y:S01]  /*0810*/  LDG.E.EL R25, desc[UR4][R12.64] ;  /* 0x000000040c197981 */ /* 0x0002a2000c2e1900 */
[----:B------:R-:W-:-:S03]  /*0820*/  IADD3.X R29, R16, R23, RZ, P1, !PT ;  /* 0x00000017101d7210 */ /* 0x000fc60000ffe4ff */
[----:B------:R-:W-:-:S05]  /*0830*/  IMAD.WIDE R28, R18, 0x4, R28 ;  /* 0x00000004121c7825 */ /* 0x000fca00078e021c */
[----:B------:R1:W2:Y:S01]  /*0840*/  LDG.E.EL R23, desc[UR4][R28.64] ;  /* 0x000000041c177981 */ /* 0x0002a2000c2e1900 */
[--C-:B-----5:R-:W-:Y:S02]  /*0850*/  SHF.R.U32.HI R27, RZ, 0x1a, R9.reuse ;  /* 0x0000001aff1b7819 */ /* 0x120fe40000011609 */
[C---:B-1----:R-:W-:Y:S02]  /*0860*/  LEA R12, P0, R8.reuse, UR6, 0x2 ;  /* 0x00000006080c7c11 */ /* 0x042fe4000f8010ff */
[----:B------:R-:W-:Y:S02]  /*0870*/  LOP3.LUT R27, R27, 0x20, RZ, 0xc0, !PT ;  /* 0x000000201b1b7812 */ /* 0x000fe400078ec0ff */
[----:B------:R-:W-:Y:S02]  /*0880*/  LEA.HI.X R8, R8, UR7, R9, 0x2, P0 ;  /* 0x0000000708087c11 */ /* 0x000fe400080f1409 */
[----:B------:R-:W-:-:S05]  /*0890*/  IADD3 R9, P0, R27, R12, RZ ;  /* 0x0000000c1b097210 */ /* 0x000fca0007f1e0ff */
[----:B------:R-:W-:Y:S01]  /*08a0*/  IMAD.X R27, RZ, RZ, R8, P0 ;  /* 0x000000ffff1b7224 */ /* 0x000fe200000e0608 */
[----:B------:R-:W-:Y:S02]  /*08b0*/  IADD3 R8, P0, R9, R3, RZ ;  /* 0x0000000309087210 */ /* 0x000fe40007f1e0ff */
[----:B------:R-:W-:Y:S02]  /*08c0*/  SHF.R.U32.HI R12, RZ, 0x1a, R15 ;  /* 0x0000001aff0c7819 */ /* 0x000fe4000001160f */
[----:B0-----:R-:W-:Y:S01]  /*08d0*/  IADD3 R28, P1, R17, R9, RZ ;  /* 0x00000009111c7210 */ /* 0x001fe20007f3e0ff */
[----:B------:R-:W-:Y:S01]  /*08e0*/  IMAD.X R9, R27, 0x1, R2, P0 ;  /* 0x000000011b097824 */ /* 0x000fe200000e0602 */
[----:B------:R-:W-:Y:S02]  /*08f0*/  LEA R13, P0, R14, UR6, 0x2 ;  /* 0x000000060e0d7c11 */ /* 0x000fe4000f8010ff */
[----:B------:R-:W-:Y:S01]  /*0900*/  LOP3.LUT R12, R12, 0x20, RZ, 0xc0, !PT ;  /* 0x000000200c0c7812 */ /* 0x000fe200078ec0ff */
[----:B------:R-:W-:Y:S01]  /*0910*/  IMAD.WIDE R8, R18, 0x4, R8 ;  /* 0x0000000412087825 */ /* 0x000fe200078e0208 */
[----:B------:R-:W-:-:S02]  /*0920*/  LEA.HI.X R14, R14, UR7, R15, 0x2, P0 ;  /* 0x000000070e0e7c11 */ /* 0x000fc400080f140f */
[----:B------:R-:W-:Y:S01]  /*0930*/  IADD3 R12, P0, R12, R13, RZ ;  /* 0x0000000d0c0c7210 */ /* 0x000fe20007f1e0ff */
[----:B------:R-:W-:Y:S02]  /*0940*/  IMAD.X R29, R16, 0x1, R27, P1 ;  /* 0x00000001101d7824 */ /* 0x000fe400008e061b */
[----:B------:R0:W5:Y:S01]  /*0950*/  LDG.E.EL R27, desc[UR4][R8.64] ;  /* 0x00000004081b7981 */ /* 0x000162000c2e1900 */
[----:B------:R-:W-:-:S04]  /*0960*/  IMAD.WIDE R28, R18, 0x4, R28 ;  /* 0x00000004121c7825 */ /* 0x000fc800078e021c */
[----:B------:R-:W-:Y:S01]  /*0970*/  IMAD.X R13, RZ, RZ, R14, P0 ;  /* 0x000000ffff0d7224 */ /* 0x000fe200000e060e */
[----:B------:R-:W-:Y:S01]  /*0980*/  SHF.R.U32.HI R15, RZ, 0x1a, R11 ;  /* 0x0000001aff0f7819 */ /* 0x000fe2000001160b */
[----:B------:R1:W5:Y:S01]  /*0990*/  LDG.E.EL R28, desc[UR4][R28.64] ;  /* 0x000000041c1c7981 */ /* 0x000362000c2e1900 */
[----:B0-----:R-:W-:Y:S02]  /*09a0*/  IADD3 R8, P0, R12, R3, RZ ;  /* 0x000000030c087210 */ /* 0x001fe40007f1e0ff */
[----:B------:R-:W-:-:S03]  /*09b0*/  LOP3.LUT R15, R15, 0x20, RZ, 0xc0, !PT ;  /* 0x000000200f0f7812 */ /* 0x000fc600078ec0ff */
[----:B------:R-:W-:Y:S01]  /*09c0*/  IMAD.X R9, R13, 0x1, R2, P0 ;  /* 0x000000010d097824 */ /* 0x000fe200000e0602 */
[----:B-1----:R-:W-:Y:S01]  /*09d0*/  LEA R29, P0, R10, UR6, 0x2 ;  /* 0x000000060a1d7c11 */ /* 0x002fe2000f8010ff */
[----:B------:R-:W-:-:S03]  /*09e0*/  IMAD.WIDE R8, R18, 0x4, R8 ;  /* 0x0000000412087825 */ /* 0x000fc600078e0208 */
[----:B------:R-:W-:Y:S02]  /*09f0*/  LEA.HI.X R11, R10, UR7, R11, 0x2, P0 ;  /* 0x000000070a0b7c11 */ /* 0x000fe400080f140b */
[----:B------:R-:W-:Y:S01]  /*0a00*/  IADD3 R10, P0, R15, R29, RZ ;  /* 0x0000001d0f0a7210 */ /* 0x000fe20007f1e0ff */
[----:B------:R0:W5:Y:S01]  /*0a10*/  LDG.E.EL R14, desc[UR4][R8.64] ;  /* 0x00000004080e7981 */ /* 0x000162000c2e1900 */
[----:B------:R-:W-:-:S03]  /*0a20*/  IADD3 R12, P1, R17, R12, RZ ;  /* 0x0000000c110c7210 */ /* 0x000fc60007f3e0ff */
[----:B------:R-:W-:Y:S01]  /*0a30*/  IMAD.X R11, RZ, RZ, R11, P0 ;  /* 0x000000ffff0b7224 */ /* 0x000fe200000e060b */
[----:B------:R-:W-:Y:S02]  /*0a40*/  IADD3.X R13, R16, R13, RZ, P1, !PT ;  /* 0x0000000d100d7210 */ /* 0x000fe40000ffe4ff */
[----:B0-----:R-:W-:Y:S02]  /*0a50*/  IADD3 R8, P0, R10, R3, RZ ;  /* 0x000000030a087210 */ /* 0x001fe40007f1e0ff */
[----:B------:R-:W-:-:S03]  /*0a60*/  IADD3 R10, P1, R17, R10, RZ ;  /* 0x0000000a110a7210 */ /* 0x000fc60007f3e0ff */
[----:B------:R-:W-:Y:S02]  /*0a70*/  IMAD.X R9, R11, 0x1, R2, P0 ;  /* 0x000000010b097824 */ /* 0x000fe400000e0602 */
[----:B------:R-:W-:Y:S01]  /*0a80*/  IMAD.X R11, R16, 0x1, R11, P1 ;  /* 0x00000001100b7824 */ /* 0x000fe200008e060b */
[----:B------:R-:W0:Y:S01]  /*0a90*/  LDC.64 R2, c[0x0][0x210] ;  /* 0x00008400ff027b82 */ /* 0x000e220000000a00 */
[----:B------:R-:W-:-:S04]  /*0aa0*/  IMAD.WIDE R12, R18, 0x4, R12 ;  /* 0x00000004120c7825 */ /* 0x000fc800078e020c */
[C---:B------:R-:W-:Y:S02]  /*0ab0*/  IMAD.WIDE R8, R18.reuse, 0x4, R8 ;  /* 0x0000000412087825 */ /* 0x040fe400078e0208 */
[----:B------:R3:W5:Y:S02]  /*0ac0*/  LDG.E.EL R12, desc[UR4][R12.64] ;  /* 0x000000040c0c7981 */ /* 0x000764000c2e1900 */
[----:B------:R-:W-:Y:S02]  /*0ad0*/  IMAD.WIDE R10, R18, 0x4, R10 ;  /* 0x00000004120a7825 */ /* 0x000fe400078e020a */
[----:B------:R-:W5:Y:S04]  /*0ae0*/  LDG.E.EL R9, desc[UR4][R8.64] ;  /* 0x0000000408097981 */ /* 0x000f68000c2e1900 */
[----:B------:R-:W5:Y:S01]  /*0af0*/  LDG.E.EL R11, desc[UR4][R10.64] ;  /* 0x000000040a0b7981 */ /* 0x000f62000c2e1900 */
[----:B----4-:R-:W-:Y:S01]  /*0b00*/  FADD R22, -R21, R22 ;  /* 0x0000001615167221 */ /* 0x010fe20000000100 */
[----:B---3--:R-:W-:-:S03]  /*0b10*/  FADD R13, -R4, R26 ;  /* 0x0000001a040d7221 */ /* 0x008fc60000000100 */
[C---:B------:R-:W-:Y:S01]  /*0b20*/  FFMA R21, R5.reuse, R22, R21 ;  /* 0x0000001605157223 */ /* 0x040fe20000000015 */
[----:B------:R-:W-:Y:S01]  /*0b30*/  FFMA R4, R5, R13, R4 ;  /* 0x0000000d05047223 */ /* 0x000fe20000000004 */
[----:B------:R-:W-:-:S03]  /*0b40*/  FADD R20, -R19, R20 ;  /* 0x0000001413147221 */ /* 0x000fc60000000100 */
[----:B------:R-:W-:Y:S01]  /*0b50*/  FADD R4, -R21, R4 ;  /* 0x0000000415047221 */ /* 0x000fe20000000100 */
[----:B0-----:R-:W-:-:S04]  /*0b60*/  IMAD.WIDE R2, R0, 0x4, R2 ;  /* 0x0000000400027825 */ /* 0x001fc800078e0202 */
[C---:B--2---:R-:W-:Y:S01]  /*0b70*/  FFMA R20, R24.reuse, R20, R19 ;  /* 0x0000001418147223 */ /* 0x044fe20000000013 */
[----:B------:R-:W-:Y:S01]  /*0b80*/  FFMA R21, R24, R4, R21 ;  /* 0x0000000418157223 */ /* 0x000fe20000000015 */
[----:B-----5:R-:W-:-:S04]  /*0b90*/  FADD R27, -R25, R27 ;  /* 0x0000001b191b7221 */ /* 0x020fc80000000100 */
[----:B------:R-:W-:Y:S01]  /*0ba0*/  FFMA R27, R6, R27, R25 ;  /* 0x0000001b061b7223 */ /* 0x000fe20000000019 */
[----:B------:R-:W-:-:S04]  /*0bb0*/  FADD R28, -R23, R28 ;  /* 0x0000001c171c7221 */ /* 0x000fc80000000100 */
[----:B------:R-:W-:-:S04]  /*0bc0*/  FFMA R28, R6, R28, R23 ;  /* 0x0000001c061c7223 */ /* 0x000fc80000000017 */
[----:B------:R-:W-:-:S04]  /*0bd0*/  FADD R22, -R27, R28 ;  /* 0x0000001c1b167221 */ /* 0x000fc80000000100 */
[----:B------:R-:W-:Y:S01]  /*0be0*/  FFMA R22, R24, R22, R27 ;  /* 0x0000001618167223 */ /* 0x000fe2000000001b */
[----:B------:R-:W-:Y:S01]  /*0bf0*/  FADD R13, -R14, R9 ;  /* 0x000000090e0d7221 */ /* 0x000fe20000000100 */
[----:B------:R-:W-:-:S03]  /*0c00*/  FADD R5, -R12, R11 ;  /* 0x0000000b0c057221 */ /* 0x000fc60000000100 */
[C---:B------:R-:W-:Y:S01]  /*0c10*/  FFMA R13, R7.reuse, R13, R14 ;  /* 0x0000000d070d7223 */ /* 0x040fe2000000000e */
[----:B------:R-:W-:-:S04]  /*0c20*/  FFMA R12, R7, R5, R12 ;  /* 0x00000005070c7223 */ /* 0x000fc8000000000c */
[----:B------:R-:W-:-:S04]  /*0c30*/  FADD R12, -R13, R12 ;  /* 0x0000000c0d0c7221 */ /* 0x000fc80000000100 */
[----:B------:R-:W-:-:S05]  /*0c40*/  FFMA R23, R24, R12, R13 ;  /* 0x0000000c18177223 */ /* 0x000fca000000000d */
[----:B------:R-:W-:Y:S01]  /*0c50*/  STG.E.128 desc[UR4][R2.64], R20 ;  /* 0x0000001402007986 */ /* 0x000fe2000c101d04 */
[----:B------:R-:W-:Y:S05]  /*0c60*/  EXIT ;  /* 0x000000000000794d */ /* 0x000fea0003800000 */
.L_x_0:
[----:B------:R-:W-:-:S00]  /*0c70*/  BRA `(.L_x_0) ;  /* 0xfffffffc00fc7947 */ /* 0x000fc0000383ffff */
[----:B------:R-:W-:-:S00]  /*0c80*/  NOP ;  /* 0x0000000000007918 */ /* 0x000fc00000000000 */
[----:B------:R-:W-:-:S00]  /*0c90*/  NOP ;  /* 0x0000000000007918 */ /* 0x000fc00000000000 */
[----:B------:R-:W-:-:S00]  /*0ca0*/  NOP ;  /* 0x0000000000007918 */ /* 0x000fc00000000000 */
[----:B------:R-:W-:-:S00]  /*0cb0*/  NOP ;  /* 0x0000000000007918 */ /* 0x000fc00000000000 */
[----:B------:R-:W-:-:S00]  /*0cc0*/  NOP ;  /* 0x0000000000007918 */ /* 0x000fc00000000000 */
[----:B------:R-:W-:-:S00]  /*0cd0*/  NOP ;  /* 0x0000000000007918 */ /* 0x000fc00000000000 */
[----:B------:R-:W-:-:S00]  /*0ce0*/  NOP ;  /* 0x0000000000007918 */ /* 0x000fc00000000000 */
[----:B------:R-:W-:-:S00]  /*0cf0*/  NOP ;  /* 0x0000000000007918 */ /* 0x000fc00000000000 */
.L_x_1:


//--------------------- .nv.constant0.triton_poi_fused__unsafe_index_add_mul_sub_44 --------------------------
	.section	.nv.constant0.triton_poi_fused__unsafe_index_add_mul_sub_44,"a",@progbits
	.sectionflags	@""
	.align	4
.nv.constant0.triton_poi_fused__unsafe_index_add_mul_sub_44:
	.zero		596
